//
// Generated by NVIDIA NVVM Compiler
//
// Compiler Build ID: CL-36424714
// Cuda compilation tools, release 13.0, V13.0.88
// Based on NVVM 20.0.0
//

.version 9.0
.target sm_100
.address_size 64

	// .globl	_Z14warpDivergencev
.extern .func  (.param .b32 func_retval0) vprintf
(
	.param .b64 vprintf_param_0,
	.param .b64 vprintf_param_1
)
;
.global .align 1 .b8 $str[39] = {69, 86, 69, 78, 32, 45, 45, 32, 116, 104, 114, 101, 97, 100, 32, 105, 100, 58, 32, 37, 100, 32, 44, 32, 119, 97, 114, 112, 32, 105, 100, 58, 32, 37, 100, 32, 32, 10};
.global .align 1 .b8 $str$1[38] = {79, 68, 68, 32, 45, 45, 32, 116, 104, 114, 101, 97, 100, 32, 105, 100, 58, 32, 37, 100, 32, 44, 32, 119, 97, 114, 112, 32, 105, 100, 58, 32, 37, 100, 32, 32, 10};

.visible .entry _Z14warpDivergencev()
{
	.local .align 8 .b8 	__local_depot0[8];
	.reg .b64 	%SP;
	.reg .b64 	%SPL;
	.reg .pred 	%p<2>;
	.reg .b32 	%r<8>;
	.reg .b64 	%rd<9>;

	mov.u64 	%SPL, __local_depot0;
	cvta.local.u64 	%SP, %SPL;
	add.u64 	%rd2, %SP, 0;
	add.u64 	%rd1, %SPL, 0;
	mov.u32 	%r1, %tid.x;
	shr.u32 	%r2, %r1, 5;
	and.b32  	%r3, %r1, 1;
	setp.eq.b32 	%p1, %r3, 1;
	@%p1 bra 	$L__BB0_2;
	st.local.v2.u32 	[%rd1], {%r1, %r2};
	mov.u64 	%rd6, $str;
	cvta.global.u64 	%rd7, %rd6;
	{ // callseq 1, 0
	.param .b64 param0;
	st.param.b64 	[param0], %rd7;
	.param .b64 param1;
	st.param.b64 	[param1], %rd2;
	.param .b32 retval0;
	call.uni (retval0), 
	vprintf, 
	(
	param0, 
	param1
	);
	ld.param.b32 	%r6, [retval0];
	} // callseq 1
	bra.uni 	$L__BB0_3;
$L__BB0_2:
	st.local.v2.u32 	[%rd1], {%r1, %r2};
	mov.u64 	%rd3, $str$1;
	cvta.global.u64 	%rd4, %rd3;
	{ // callseq 0, 0
	.param .b64 param0;
	st.param.b64 	[param0], %rd4;
	.param .b64 param1;
	st.param.b64 	[param1], %rd2;
	.param .b32 retval0;
	call.uni (retval0), 
	vprintf, 
	(
	param0, 
	param1
	);
	ld.param.b32 	%r4, [retval0];
	} // callseq 0
$L__BB0_3:
	ret;

}


// ===== COMPILED SASS (sm_100) =====

	.target	sm_100

	.elftype	@"ET_EXEC"


//--------------------- .note.nv.tkinfo           --------------------------
	.section	.note.nv.tkinfo,"",@"SHT_NOTE"
	.sectionflags	@"SHF_NOTE_NV_TKINFO"
	.tkinfo
        /*0018*/ 	.word	0x00000002
        /*0030*/ 	.string	""
        /*0030*/ 	.string	"ptxas"
        /*0030*/ 	.string	"Cuda compilation tools, release 13.0, V13.0.88"
        /*0030*/ 	.string	"Build cuda_13.0.r13.0/compiler.36424714_0"
        /*0030*/ 	.string	"-arch sm_100 -m 64 "



//--------------------- .note.nv.cuinfo           --------------------------
	.section	.note.nv.cuinfo,"",@"SHT_NOTE"
	.sectionflags	@"SHF_NOTE_NV_CUINFO"
        /*0018*/ 	.short	0x0002
        /*001a*/ 	.short	0x0064
        /*001c*/ 	.short	0x0082
	.zero		2


//--------------------- .nv.info                  --------------------------
	.section	.nv.info,"",@"SHT_CUDA_INFO"
	.align	4


	//----- nvinfo : EIATTR_REGCOUNT
	.align		4
        /*0000*/ 	.byte	0x04, 0x2f
        /*0002*/ 	.short	(.L_3 - .L_2)
	.align		4
.L_2:
        /*0004*/ 	.word	index@(_Z14warpDivergencev)
        /*0008*/ 	.word	0x00000018


	//----- nvinfo : EIATTR_FRAME_SIZE
	.align		4
.L_3:
        /*000c*/ 	.byte	0x04, 0x11
        /*000e*/ 	.short	(.L_5 - .L_4)
	.align		4
.L_4:
        /*0010*/ 	.word	index@(_Z14warpDivergencev)
        /*0014*/ 	.word	0x00000008


	//----- nvinfo : EIATTR_MIN_STACK_SIZE
	.align		4
.L_5:
        /*0018*/ 	.byte	0x04, 0x12
        /*001a*/ 	.short	(.L_7 - .L_6)
	.align		4
.L_6:
        /*001c*/ 	.word	index@(_Z14warpDivergencev)
        /*0020*/ 	.word	0x00000008
.L_7:


//--------------------- .nv.compat                --------------------------
	.section	.nv.compat,"",@"SHT_CUDA_COMPAT_INFO"
	.align	4
        /*0000*/ 	.byte	0x02, 0x09, 0x00, 0x00, 0x02, 0x02, 0x01, 0x00, 0x02, 0x05, 0x05, 0x00, 0x03, 0x07, 0x01, 0x01
        /*0010*/ 	.byte	0x02, 0x03, 0x00, 0x00, 0x02, 0x06, 0x01, 0x00, 0x04, 0x0b, 0x08, 0x00, 0x09, 0x00, 0x00, 0x00
        /*0020*/ 	.byte	0x00, 0x00, 0x00, 0x00


//--------------------- .nv.info._Z14warpDivergencev --------------------------
	.section	.nv.info._Z14warpDivergencev,"",@"SHT_CUDA_INFO"
	.sectionflags	@""
	.align	4


	//----- nvinfo : EIATTR_CUDA_API_VERSION
	.align		4
        /*0000*/ 	.byte	0x04, 0x37
        /*0002*/ 	.short	(.L_9 - .L_8)
.L_8:
        /*0004*/ 	.word	0x00000082


	//----- nvinfo : EIATTR_SPARSE_MMA_MASK
	.align		4
.L_9:
        /*0008*/ 	.byte	0x03, 0x50
        /*000a*/ 	.short	0x0000


	//----- nvinfo : EIATTR_MAXREG_COUNT
	.align		4
        /*000c*/ 	.byte	0x03, 0x1b
        /*000e*/ 	.short	0x00ff


	//----- nvinfo : EIATTR_EXTERNS
	.align		4
        /*0010*/ 	.byte	0x04, 0x0f
        /*0012*/ 	.short	(.L_11 - .L_10)


	//   ....[0]....
	.align		4
.L_10:
        /*0014*/ 	.word	index@(vprintf)


	//----- nvinfo : EIATTR_MERCURY_ISA_VERSION
	.align		4
.L_11:
        /*0018*/ 	.byte	0x03, 0x5f
        /*001a*/ 	.short	0x0101


	//----- nvinfo : EIATTR_VRC_CTA_INIT_COUNT
	.align		4
        /*001c*/ 	.byte	0x02, 0x4a
	.zero		1
	.zero		1


	//----- nvinfo : EIATTR_SYSCALL_OFFSETS
	.align		4
        /*0020*/ 	.byte	0x04, 0x46
        /*0022*/ 	.short	(.L_13 - .L_12)


	//   ....[0]....
.L_12:
        /*0024*/ 	.word	0x00000120


	//   ....[1]....
        /*0028*/ 	.word	0x000001b0


	//----- nvinfo : EIATTR_EXIT_INSTR_OFFSETS
	.align		4
.L_13:
        /*002c*/ 	.byte	0x04, 0x1c
        /*002e*/ 	.short	(.L_15 - .L_14)


	//   ....[0]....
.L_14:
        /*0030*/ 	.word	0x00000130


	//   ....[1]....
        /*0034*/ 	.word	0x000001c0


	//----- nvinfo : EIATTR_CRS_STACK_SIZE
	.align		4
.L_15:
        /*0038*/ 	.byte	0x04, 0x1e
        /*003a*/ 	.short	(.L_17 - .L_16)
.L_16:
        /*003c*/ 	.word	0x00000000


	//----- nvinfo : EIATTR_SW_WAR
	.align		4
.L_17:
        /*0040*/ 	.byte	0x04, 0x36
        /*0042*/ 	.short	(.L_19 - .L_18)
.L_18:
        /*0044*/ 	.word	0x00000008
.L_19:


//--------------------- .nv.callgraph             --------------------------
	.section	.nv.callgraph,"",@"SHT_CUDA_CALLGRAPH"
	.align	4
	.sectionentsize	8
	.align		4
        /*0000*/ 	.word	0x00000000
	.align		4
        /*0004*/ 	.word	0xffffffff
	.align		4
        /*0008*/ 	.word	index@(_Z14warpDivergencev)
	.align		4
        /*000c*/ 	.word	index@(vprintf)
	.align		4
        /*0010*/ 	.word	0x00000000
	.align		4
        /*0014*/ 	.word	0xfffffffe
	.align		4
        /*0018*/ 	.word	0x00000000
	.align		4
        /*001c*/ 	.word	0xfffffffd
	.align		4
        /*0020*/ 	.word	0x00000000
	.align		4
        /*0024*/ 	.word	0xfffffffc


//--------------------- .nv.constant4             --------------------------
	.section	.nv.constant4,"a",@progbits
	.align	8
	.align		8
.nv.constant4:
        /*0000*/ 	.dword	vprintf
	.align		8
        /*0008*/ 	.dword	$str
	.align		8
        /*0010*/ 	.dword	$str$1


//--------------------- .text._Z14warpDivergencev --------------------------
	.section	.text._Z14warpDivergencev,"ax",@progbits
	.align	128
        .global         _Z14warpDivergencev
        .type           _Z14warpDivergencev,@function
        .size           _Z14warpDivergencev,(.L_x_4 - _Z14warpDivergencev)
        .other          _Z14warpDivergencev,@"STO_CUDA_ENTRY STV_DEFAULT"
_Z14warpDivergencev:
.text._Z14warpDivergencev:
[----:B------:R-:W0:Y:S01]  /*0000*/  LDC R1, c[0x0][0x37c] ;  /* 0x0000df00ff017b82 */ /* 0x000e220000000800 */
[----:B------:R-:W1:Y:S01]  /*0010*/  S2R R8, SR_TID.X ;  /* 0x0000000000087919 */ /* 0x000e620000002100 */
[----:B------:R-:W2:Y:S01]  /*0020*/  LDCU UR4, c[0x0][0x2f8] ;  /* 0x00005f00ff0477ac */ /* 0x000ea20008000800 */
[----:B0-----:R-:W-:Y:S01]  /*0030*/  VIADD R1, R1, 0xfffffff8 ;  /* 0xfffffff801017836 */ /* 0x001fe20000000000 */
[----:B------:R-:W0:Y:S04]  /*0040*/  LDCU UR5, c[0x0][0x2fc] ;  /* 0x00005f80ff0577ac */ /* 0x000e280008000800 */
[----:B--2---:R-:W-:-:S05]  /*0050*/  IADD3 R6, P1, PT, R1, UR4, RZ ;  /* 0x0000000401067c10 */ /* 0x004fca000ff3e0ff */
[----:B0-----:R-:W-:Y:S01]  /*0060*/  IMAD.X R7, RZ, RZ, UR5, P1 ;  /* 0x00000005ff077e24 */ /* 0x001fe200088e06ff */
[----:B-1----:R-:W-:Y:S02]  /*0070*/  LOP3.LUT R0, R8, 0x1, RZ, 0xc0, !PT ;  /* 0x0000000108007812 */ /* 0x002fe400078ec0ff */
[----:B------:R-:W-:Y:S02]  /*0080*/  SHF.R.U32.HI R9, RZ, 0x5, R8 ;  /* 0x00000005ff097819 */ /* 0x000fe40000011608 */
[----:B------:R-:W-:-:S13]  /*0090*/  ISETP.NE.U32.AND P0, PT, R0, 0x1, PT ;  /* 0x000000010000780c */ /* 0x000fda0003f05070 */
[----:B------:R-:W-:Y:S05]  /*00a0*/  @!P0 BRA `(.L_x_0) ;  /* 0x0000000000248947 */ /* 0x000fea0003800000 */
[----:B------:R-:W-:Y:S01]  /*00b0*/  MOV R0, 0x0 ;  /* 0x0000000000007802 */ /* 0x000fe20000000f00 */
[----:B------:R0:W-:Y:S01]  /*00c0*/  STL.64 [R1], R8 ;  /* 0x0000000801007387 */ /* 0x0001e20000100a00 */
[----:B------:R-:W1:Y:S02]  /*00d0*/  LDCU.64 UR4, c[0x4][0x8] ;  /* 0x01000100ff0477ac */ /* 0x000e640008000a00 */
[----:B------:R0:W2:Y:S01]  /*00e0*/  LDC.64 R2, c[0x4][R0] ;  /* 0x0100000000027b82 */ /* 0x0000a20000000a00 */
[----:B-1----:R-:W-:Y:S02]  /*00f0*/  IMAD.U32 R4, RZ, RZ, UR4 ;  /* 0x00000004ff047e24 */ /* 0x002fe4000f8e00ff */
[----:B0-----:R-:W-:-:S07]  /*0100*/  IMAD.U32 R5, RZ, RZ, UR5 ;  /* 0x00000005ff057e24 */ /* 0x001fce000f8e00ff */
[----:B------:R-:W-:-:S07]  /*0110*/  LEPC R20, `(.L_x_1) ;  /* 0x000000001014794e */ /* 0x000fce0000000000 */
[----:B--2---:R-:W-:Y:S05]  /*0120*/  CALL.ABS.NOINC R2 ;  /* 0x0000000002007343 */ /* 0x004fea0003c00000 */
.L_x_1:
[----:B------:R-:W-:Y:S05]  /*0130*/  EXIT ;  /* 0x000000000000794d */ /* 0x000fea0003800000 */
.L_x_0:
        /* <DEDUP_REMOVED lines=8> */
.L_x_2:
[----:B------:R-:W-:Y:S05]  /*01c0*/  EXIT ;  /* 0x000000000000794d */ /* 0x000fea0003800000 */
.L_x_3:
[----:B------:R-:W-:-:S00]  /*01d0*/  BRA `(.L_x_3) ;  /* 0xfffffffc00fc7947 */ /* 0x000fc0000383ffff */
[----:B------:R-:W-:-:S00]  /*01e0*/  NOP ;  /* 0x0000000000007918 */ /* 0x000fc00000000000 */
        /* <DEDUP_REMOVED lines=9> */
.L_x_4:


//--------------------- .nv.global.init           --------------------------
	.section	.nv.global.init,"aw",@progbits
.nv.global.init:
	.type		$str$1,@object
	.size		$str$1,($str - $str$1)
$str$1:
        /*0000*/ 	.byte	0x4f, 0x44, 0x44, 0x20, 0x2d, 0x2d, 0x20, 0x74, 0x68, 0x72, 0x65, 0x61, 0x64, 0x20, 0x69, 0x64
        /*0010*/ 	.byte	0x3a, 0x20, 0x25, 0x64, 0x20, 0x2c, 0x20, 0x77, 0x61, 0x72, 0x70, 0x20, 0x69, 0x64, 0x3a, 0x20
        /*0020*/ 	.byte	0x25, 0x64, 0x20, 0x20, 0x0a, 0x00
	.type		$str,@object
	.size		$str,(.L_0 - $str)
$str:
        /*0026*/ 	.byte	0x45, 0x56, 0x45, 0x4e, 0x20, 0x2d, 0x2d, 0x20, 0x74, 0x68, 0x72, 0x65, 0x61, 0x64, 0x20, 0x69
        /*0036*/ 	.byte	0x64, 0x3a, 0x20, 0x25, 0x64, 0x20, 0x2c, 0x20, 0x77, 0x61, 0x72, 0x70, 0x20, 0x69, 0x64, 0x3a
        /*0046*/ 	.byte	0x20, 0x25, 0x64, 0x20, 0x20, 0x0a, 0x00
.L_0:


//--------------------- .nv.shared.reserved.0     --------------------------
	.section	.nv.shared.reserved.0,"aw",@nobits
	.weak		__nv_reservedSMEM_offset_0_alias
	.size		__nv_reservedSMEM_offset_0_alias, 0, 64
	.other		__nv_reservedSMEM_offset_0_alias,@"STO_CUDA_RESERVED_SHARED STV_DEFAULT"
__nv_reservedSMEM_offset_0_alias:
	.zero		0
	.zero		64


//--------------------- .nv.constant0._Z14warpDivergencev --------------------------
	.section	.nv.constant0._Z14warpDivergencev,"a",@progbits
	.sectionflags	@""
	.align	4
.nv.constant0._Z14warpDivergencev:
	.zero		896


//--------------------- SYMBOLS --------------------------

	.type		.nv.reservedSmem.offset0,@object
	.size		.nv.reservedSmem.offset0,0x4
	.type		vprintf,@function
